//
// Generated by NVIDIA NVVM Compiler
//
// Compiler Build ID: CL-36424714
// Cuda compilation tools, release 13.0, V13.0.88
// Based on NVVM 20.0.0
//

.version 9.0
.target sm_100
.address_size 64

	// .globl	_Z10shiftArrayv
.extern .func  (.param .b32 func_retval0) vprintf
(
	.param .b64 vprintf_param_0,
	.param .b64 vprintf_param_1
)
;
// _ZZ10shiftArrayvE5array has been demoted
.global .align 1 .b8 $str[32] = {116, 104, 114, 101, 97, 100, 32, 73, 68, 58, 32, 37, 100, 44, 32, 97, 114, 114, 97, 121, 32, 118, 97, 108, 117, 101, 58, 32, 37, 100, 10};

.visible .entry _Z10shiftArrayv()
{
	.local .align 8 .b8 	__local_depot0[8];
	.reg .b64 	%SP;
	.reg .b64 	%SPL;
	.reg .pred 	%p<2>;
	.reg .b32 	%r<9>;
	.reg .b64 	%rd<5>;
	// demoted variable
	.shared .align 4 .b8 _ZZ10shiftArrayvE5array[64];
	mov.u64 	%SPL, __local_depot0;
	cvta.local.u64 	%SP, %SPL;
	mov.u32 	%r1, %tid.x;
	shl.b32 	%r3, %r1, 2;
	mov.u32 	%r4, _ZZ10shiftArrayvE5array;
	add.s32 	%r2, %r4, %r3;
	st.shared.u32 	[%r2], %r1;
	bar.sync 	0;
	setp.gt.u32 	%p1, %r1, 14;
	@%p1 bra 	$L__BB0_2;
	ld.shared.u32 	%r5, [%r2+4];
	bar.sync 	0;
	st.shared.u32 	[%r2], %r5;
	bar.sync 	0;
$L__BB0_2:
	add.u64 	%rd1, %SP, 0;
	add.u64 	%rd2, %SPL, 0;
	ld.shared.u32 	%r6, [%r2];
	st.local.v2.u32 	[%rd2], {%r1, %r6};
	mov.u64 	%rd3, $str;
	cvta.global.u64 	%rd4, %rd3;
	{ // callseq 0, 0
	.param .b64 param0;
	st.param.b64 	[param0], %rd4;
	.param .b64 param1;
	st.param.b64 	[param1], %rd1;
	.param .b32 retval0;
	call.uni (retval0), 
	vprintf, 
	(
	param0, 
	param1
	);
	ld.param.b32 	%r7, [retval0];
	} // callseq 0
	ret;

}


// ===== COMPILED SASS (sm_100) =====

	.target	sm_100

	.elftype	@"ET_EXEC"


//--------------------- .note.nv.tkinfo           --------------------------
	.section	.note.nv.tkinfo,"",@"SHT_NOTE"
	.sectionflags	@"SHF_NOTE_NV_TKINFO"
	.tkinfo
        /*0018*/ 	.word	0x00000002
        /*0030*/ 	.string	""
        /*0030*/ 	.string	"ptxas"
        /*0030*/ 	.string	"Cuda compilation tools, release 13.0, V13.0.88"
        /*0030*/ 	.string	"Build cuda_13.0.r13.0/compiler.36424714_0"
        /*0030*/ 	.string	"-arch sm_100 -m 64 "



//--------------------- .note.nv.cuinfo           --------------------------
	.section	.note.nv.cuinfo,"",@"SHT_NOTE"
	.sectionflags	@"SHF_NOTE_NV_CUINFO"
        /*0018*/ 	.short	0x0002
        /*001a*/ 	.short	0x0064
        /*001c*/ 	.short	0x0082
	.zero		2


//--------------------- .nv.info                  --------------------------
	.section	.nv.info,"",@"SHT_CUDA_INFO"
	.align	4


	//----- nvinfo : EIATTR_REGCOUNT
	.align		4
        /*0000*/ 	.byte	0x04, 0x2f
        /*0002*/ 	.short	(.L_2 - .L_1)
	.align		4
.L_1:
        /*0004*/ 	.word	index@(_Z10shiftArrayv)
        /*0008*/ 	.word	0x00000018


	//----- nvinfo : EIATTR_FRAME_SIZE
	.align		4
.L_2:
        /*000c*/ 	.byte	0x04, 0x11
        /*000e*/ 	.short	(.L_4 - .L_3)
	.align		4
.L_3:
        /*0010*/ 	.word	index@(_Z10shiftArrayv)
        /*0014*/ 	.word	0x00000008


	//----- nvinfo : EIATTR_MIN_STACK_SIZE
	.align		4
.L_4:
        /*0018*/ 	.byte	0x04, 0x12
        /*001a*/ 	.short	(.L_6 - .L_5)
	.align		4
.L_5:
        /*001c*/ 	.word	index@(_Z10shiftArrayv)
        /*0020*/ 	.word	0x00000008
.L_6:


//--------------------- .nv.compat                --------------------------
	.section	.nv.compat,"",@"SHT_CUDA_COMPAT_INFO"
	.align	4
        /*0000*/ 	.byte	0x02, 0x09, 0x00, 0x00, 0x02, 0x02, 0x01, 0x00, 0x02, 0x05, 0x05, 0x00, 0x03, 0x07, 0x01, 0x01
        /*0010*/ 	.byte	0x02, 0x03, 0x00, 0x00, 0x02, 0x06, 0x01, 0x00, 0x04, 0x0b, 0x08, 0x00, 0x09, 0x00, 0x00, 0x00
        /*0020*/ 	.byte	0x00, 0x00, 0x00, 0x00


//--------------------- .nv.info._Z10shiftArrayv  --------------------------
	.section	.nv.info._Z10shiftArrayv,"",@"SHT_CUDA_INFO"
	.sectionflags	@""
	.align	4


	//----- nvinfo : EIATTR_CUDA_API_VERSION
	.align		4
        /*0000*/ 	.byte	0x04, 0x37
        /*0002*/ 	.short	(.L_8 - .L_7)
.L_7:
        /*0004*/ 	.word	0x00000082


	//----- nvinfo : EIATTR_SPARSE_MMA_MASK
	.align		4
.L_8:
        /*0008*/ 	.byte	0x03, 0x50
        /*000a*/ 	.short	0x0000


	//----- nvinfo : EIATTR_MAXREG_COUNT
	.align		4
        /*000c*/ 	.byte	0x03, 0x1b
        /*000e*/ 	.short	0x00ff


	//----- nvinfo : EIATTR_NUM_BARRIERS
	.align		4
        /*0010*/ 	.byte	0x02, 0x4c
        /*0012*/ 	.byte	0x01
	.zero		1


	//----- nvinfo : EIATTR_EXTERNS
	.align		4
        /*0014*/ 	.byte	0x04, 0x0f
        /*0016*/ 	.short	(.L_10 - .L_9)


	//   ....[0]....
	.align		4
.L_9:
        /*0018*/ 	.word	index@(vprintf)


	//----- nvinfo : EIATTR_MERCURY_ISA_VERSION
	.align		4
.L_10:
        /*001c*/ 	.byte	0x03, 0x5f
        /*001e*/ 	.short	0x0101


	//----- nvinfo : EIATTR_VRC_CTA_INIT_COUNT
	.align		4
        /*0020*/ 	.byte	0x02, 0x4a
	.zero		1
	.zero		1


	//----- nvinfo : EIATTR_SYSCALL_OFFSETS
	.align		4
        /*0024*/ 	.byte	0x04, 0x46
        /*0026*/ 	.short	(.L_12 - .L_11)


	//   ....[0]....
.L_11:
        /*0028*/ 	.word	0x000001a0


	//----- nvinfo : EIATTR_EXIT_INSTR_OFFSETS
	.align		4
.L_12:
        /*002c*/ 	.byte	0x04, 0x1c
        /*002e*/ 	.short	(.L_14 - .L_13)


	//   ....[0]....
.L_13:
        /*0030*/ 	.word	0x000001b0


	//----- nvinfo : EIATTR_SW_WAR
	.align		4
.L_14:
        /*0034*/ 	.byte	0x04, 0x36
        /*0036*/ 	.short	(.L_16 - .L_15)
.L_15:
        /*0038*/ 	.word	0x00000008
.L_16:


//--------------------- .nv.callgraph             --------------------------
	.section	.nv.callgraph,"",@"SHT_CUDA_CALLGRAPH"
	.align	4
	.sectionentsize	8
	.align		4
        /*0000*/ 	.word	0x00000000
	.align		4
        /*0004*/ 	.word	0xffffffff
	.align		4
        /*0008*/ 	.word	index@(_Z10shiftArrayv)
	.align		4
        /*000c*/ 	.word	index@(vprintf)
	.align		4
        /*0010*/ 	.word	0x00000000
	.align		4
        /*0014*/ 	.word	0xfffffffe
	.align		4
        /*0018*/ 	.word	0x00000000
	.align		4
        /*001c*/ 	.word	0xfffffffd
	.align		4
        /*0020*/ 	.word	0x00000000
	.align		4
        /*0024*/ 	.word	0xfffffffc


//--------------------- .nv.constant4             --------------------------
	.section	.nv.constant4,"a",@progbits
	.align	8
	.align		8
.nv.constant4:
        /*0000*/ 	.dword	vprintf
	.align		8
        /*0008*/ 	.dword	$str


//--------------------- .text._Z10shiftArrayv     --------------------------
	.section	.text._Z10shiftArrayv,"ax",@progbits
	.align	128
        .global         _Z10shiftArrayv
        .type           _Z10shiftArrayv,@function
        .size           _Z10shiftArrayv,(.L_x_2 - _Z10shiftArrayv)
        .other          _Z10shiftArrayv,@"STO_CUDA_ENTRY STV_DEFAULT"
_Z10shiftArrayv:
.text._Z10shiftArrayv:
[----:B------:R-:W0:Y:S01]  /*0000*/  LDC R1, c[0x0][0x37c] ;  /* 0x0000df00ff017b82 */ /* 0x000e220000000800 */
[----:B------:R-:W1:Y:S07]  /*0010*/  S2R R10, SR_TID.X ;  /* 0x00000000000a7919 */ /* 0x000e6e0000002100 */
[----:B------:R-:W2:Y:S01]  /*0020*/  S2UR UR5, SR_CgaCtaId ;  /* 0x00000000000579c3 */ /* 0x000ea20000008800 */
[----:B------:R-:W-:Y:S01]  /*0030*/  UMOV UR4, 0x400 ;  /* 0x0000040000047882 */ /* 0x000fe20000000000 */
[----:B0-----:R-:W-:Y:S01]  /*0040*/  VIADD R1, R1, 0xfffffff8 ;  /* 0xfffffff801017836 */ /* 0x001fe20000000000 */
[----:B------:R-:W-:Y:S01]  /*0050*/  MOV R2, 0x0 ;  /* 0x0000000000027802 */ /* 0x000fe20000000f00 */
[----:B------:R-:W0:Y:S04]  /*0060*/  LDCU.64 UR6, c[0x4][0x8] ;  /* 0x01000100ff0677ac */ /* 0x000e280008000a00 */
[----:B------:R3:W4:Y:S01]  /*0070*/  LDC.64 R8, c[0x4][R2] ;  /* 0x0100000002087b82 */ /* 0x0007220000000a00 */
[----:B0-----:R-:W-:Y:S01]  /*0080*/  IMAD.U32 R4, RZ, RZ, UR6 ;  /* 0x00000006ff047e24 */ /* 0x001fe2000f8e00ff */
[----:B--2---:R-:W-:Y:S01]  /*0090*/  ULEA UR4, UR5, UR4, 0x18 ;  /* 0x0000000405047291 */ /* 0x004fe2000f8ec0ff */
[----:B------:R-:W-:Y:S01]  /*00a0*/  IMAD.U32 R5, RZ, RZ, UR7 ;  /* 0x00000007ff057e24 */ /* 0x000fe2000f8e00ff */
[----:B------:R-:W0:Y:S04]  /*00b0*/  LDCU UR5, c[0x0][0x2fc] ;  /* 0x00005f80ff0577ac */ /* 0x000e280008000800 */
[----:B-1----:R-:W-:-:S02]  /*00c0*/  LEA R3, R10, UR4, 0x2 ;  /* 0x000000040a037c11 */ /* 0x002fc4000f8e10ff */
[----:B------:R-:W-:-:S03]  /*00d0*/  ISETP.GT.U32.AND P0, PT, R10, 0xe, PT ;  /* 0x0000000e0a00780c */ /* 0x000fc60003f04070 */
[----:B------:R-:W1:Y:S01]  /*00e0*/  LDCU UR4, c[0x0][0x2f8] ;  /* 0x00005f00ff0477ac */ /* 0x000e620008000800 */
[----:B------:R-:W-:Y:S01]  /*00f0*/  STS [R3], R10 ;  /* 0x0000000a03007388 */ /* 0x000fe20000000800 */
[----:B------:R-:W-:Y:S08]  /*0100*/  BAR.SYNC.DEFER_BLOCKING 0x0 ;  /* 0x0000000000007b1d */ /* 0x000ff00000010000 */
[----:B------:R-:W2:Y:S01]  /*0110*/  @!P0 LDS R0, [R3+0x4] ;  /* 0x0000040003008984 */ /* 0x000ea20000000800 */
[----:B------:R-:W-:Y:S06]  /*0120*/  @!P0 BAR.SYNC.DEFER_BLOCKING 0x0 ;  /* 0x0000000000008b1d */ /* 0x000fec0000010000 */
[----:B--2---:R-:W-:Y:S02]  /*0130*/  @!P0 STS [R3], R0 ;  /* 0x0000000003008388 */ /* 0x004fe40000000800 */
[----:B------:R-:W-:Y:S01]  /*0140*/  @!P0 BAR.SYNC.DEFER_BLOCKING 0x0 ;  /* 0x0000000000008b1d */ /* 0x000fe20000010000 */
[----:B-1----:R-:W-:-:S05]  /*0150*/  IADD3 R6, P0, PT, R1, UR4, RZ ;  /* 0x0000000401067c10 */ /* 0x002fca000ff1e0ff */
[----:B0-----:R-:W-:Y:S01]  /*0160*/  IMAD.X R7, RZ, RZ, UR5, P0 ;  /* 0x00000005ff077e24 */ /* 0x001fe200080e06ff */
[----:B------:R-:W0:Y:S04]  /*0170*/  LDS R11, [R3] ;  /* 0x00000000030b7984 */ /* 0x000e280000000800 */
[----:B0---4-:R3:W-:Y:S03]  /*0180*/  STL.64 [R1], R10 ;  /* 0x0000000a01007387 */ /* 0x0117e60000100a00 */
[----:B------:R-:W-:-:S07]  /*0190*/  LEPC R20, `(.L_x_0) ;  /* 0x000000001014794e */ /* 0x000fce0000000000 */
[----:B---3--:R-:W-:Y:S05]  /*01a0*/  CALL.ABS.NOINC R8 ;  /* 0x0000000008007343 */ /* 0x008fea0003c00000 */
.L_x_0:
[----:B------:R-:W-:Y:S05]  /*01b0*/  EXIT ;  /* 0x000000000000794d */ /* 0x000fea0003800000 */
.L_x_1:
[----:B------:R-:W-:-:S00]  /*01c0*/  BRA `(.L_x_1) ;  /* 0xfffffffc00fc7947 */ /* 0x000fc0000383ffff */
[----:B------:R-:W-:-:S00]  /*01d0*/  NOP ;  /* 0x0000000000007918 */ /* 0x000fc00000000000 */
        /* <DEDUP_REMOVED lines=10> */
.L_x_2:


//--------------------- .nv.global.init           --------------------------
	.section	.nv.global.init,"aw",@progbits
.nv.global.init:
	.type		$str,@object
	.size		$str,(.L_0 - $str)
$str:
        /*0000*/ 	.byte	0x74, 0x68, 0x72, 0x65, 0x61, 0x64, 0x20, 0x49, 0x44, 0x3a, 0x20, 0x25, 0x64, 0x2c, 0x20, 0x61
        /*0010*/ 	.byte	0x72, 0x72, 0x61, 0x79, 0x20, 0x76, 0x61, 0x6c, 0x75, 0x65, 0x3a, 0x20, 0x25, 0x64, 0x0a, 0x00
.L_0:


//--------------------- .nv.shared._Z10shiftArrayv --------------------------
	.section	.nv.shared._Z10shiftArrayv,"aw",@nobits
	.sectionflags	@""
	.align	4
.nv.shared._Z10shiftArrayv:
	.zero		1088


//--------------------- .nv.shared.reserved.0     --------------------------
	.section	.nv.shared.reserved.0,"aw",@nobits
	.weak		__nv_reservedSMEM_offset_0_alias
	.size		__nv_reservedSMEM_offset_0_alias, 0, 64
	.other		__nv_reservedSMEM_offset_0_alias,@"STO_CUDA_RESERVED_SHARED STV_DEFAULT"
__nv_reservedSMEM_offset_0_alias:
	.zero		0
	.zero		64


//--------------------- .nv.constant0._Z10shiftArrayv --------------------------
	.section	.nv.constant0._Z10shiftArrayv,"a",@progbits
	.sectionflags	@""
	.align	4
.nv.constant0._Z10shiftArrayv:
	.zero		896


//--------------------- SYMBOLS --------------------------

	.type		.nv.reservedSmem.offset0,@object
	.size		.nv.reservedSmem.offset0,0x4
	.type		.nv.reservedSmem.cap,@object
	.size		.nv.reservedSmem.cap,0x4
	.type		vprintf,@function
